//
// Generated by NVIDIA NVVM Compiler
//
// Compiler Build ID: CL-36424714
// Cuda compilation tools, release 13.0, V13.0.88
// Based on NVVM 20.0.0
//

.version 9.0
.target sm_100
.address_size 64

	// .globl	_Z12prescanArrayPfS_S_iiib
.extern .shared .align 16 .b8 temp[];

.visible .entry _Z12prescanArrayPfS_S_iiib(
	.param .u64 .ptr .align 1 _Z12prescanArrayPfS_S_iiib_param_0,
	.param .u64 .ptr .align 1 _Z12prescanArrayPfS_S_iiib_param_1,
	.param .u64 .ptr .align 1 _Z12prescanArrayPfS_S_iiib_param_2,
	.param .u32 _Z12prescanArrayPfS_S_iiib_param_3,
	.param .u32 _Z12prescanArrayPfS_S_iiib_param_4,
	.param .u32 _Z12prescanArrayPfS_S_iiib_param_5,
	.param .u8 _Z12prescanArrayPfS_S_iiib_param_6
)
{
	.reg .pred 	%p<20>;
	.reg .b16 	%rs<2>;
	.reg .b32 	%r<125>;
	.reg .b32 	%f<12>;
	.reg .b64 	%rd<16>;

	ld.param.u64 	%rd2, [_Z12prescanArrayPfS_S_iiib_param_0];
	ld.param.u64 	%rd3, [_Z12prescanArrayPfS_S_iiib_param_1];
	ld.param.u64 	%rd4, [_Z12prescanArrayPfS_S_iiib_param_2];
	ld.param.u32 	%r43, [_Z12prescanArrayPfS_S_iiib_param_3];
	ld.param.u32 	%r44, [_Z12prescanArrayPfS_S_iiib_param_4];
	ld.param.u32 	%r45, [_Z12prescanArrayPfS_S_iiib_param_5];
	ld.param.s8 	%rs1, [_Z12prescanArrayPfS_S_iiib_param_6];
	mov.u32 	%r46, %tid.x;
	mov.u32 	%r47, %ntid.x;
	mov.u32 	%r1, %ctaid.x;
	mad.lo.s32 	%r2, %r47, %r1, %r46;
	add.s32 	%r48, %r45, -1;
	setp.ne.s32 	%p1, %r1, %r48;
	setp.lt.s32 	%p2, %r44, 1;
	or.pred  	%p3, %p2, %p1;
	@%p3 bra 	$L__BB0_14;
	sub.s32 	%r116, 512, %r44;
	and.b32  	%r4, %r44, 15;
	setp.lt.u32 	%p4, %r44, 16;
	@%p4 bra 	$L__BB0_5;
	neg.s32 	%r114, %r44;
	and.b32  	%r49, %r44, 2147483632;
	neg.s32 	%r113, %r49;
	shl.b32 	%r50, %r44, 2;
	mov.u32 	%r51, temp;
	sub.s32 	%r52, %r51, %r50;
	add.s32 	%r112, %r52, 2108;
$L__BB0_3:
	.pragma "nounroll";
	mov.b32 	%r53, 0;
	st.shared.u32 	[%r112+-60], %r53;
	st.shared.u32 	[%r112+-56], %r53;
	st.shared.u32 	[%r112+-52], %r53;
	st.shared.u32 	[%r112+-48], %r53;
	st.shared.u32 	[%r112+-44], %r53;
	st.shared.u32 	[%r112+-40], %r53;
	st.shared.u32 	[%r112+-36], %r53;
	st.shared.u32 	[%r112+-32], %r53;
	st.shared.u32 	[%r112+-28], %r53;
	st.shared.u32 	[%r112+-24], %r53;
	st.shared.u32 	[%r112+-20], %r53;
	st.shared.u32 	[%r112+-16], %r53;
	st.shared.u32 	[%r112+-12], %r53;
	st.shared.u32 	[%r112+-8], %r53;
	st.shared.u32 	[%r112+-4], %r53;
	st.shared.u32 	[%r112], %r53;
	add.s32 	%r114, %r114, 16;
	add.s32 	%r113, %r113, 16;
	add.s32 	%r112, %r112, 64;
	setp.ne.s32 	%p5, %r113, 0;
	@%p5 bra 	$L__BB0_3;
	add.s32 	%r116, %r114, 512;
$L__BB0_5:
	setp.eq.s32 	%p6, %r4, 0;
	@%p6 bra 	$L__BB0_14;
	and.b32  	%r16, %r44, 7;
	setp.lt.u32 	%p7, %r4, 8;
	@%p7 bra 	$L__BB0_8;
	shl.b32 	%r54, %r116, 2;
	mov.u32 	%r55, temp;
	add.s32 	%r56, %r55, %r54;
	mov.b32 	%r57, 0;
	st.shared.u32 	[%r56], %r57;
	st.shared.u32 	[%r56+4], %r57;
	st.shared.u32 	[%r56+8], %r57;
	st.shared.u32 	[%r56+12], %r57;
	st.shared.u32 	[%r56+16], %r57;
	st.shared.u32 	[%r56+20], %r57;
	st.shared.u32 	[%r56+24], %r57;
	st.shared.u32 	[%r56+28], %r57;
	add.s32 	%r116, %r116, 8;
$L__BB0_8:
	setp.eq.s32 	%p8, %r16, 0;
	@%p8 bra 	$L__BB0_14;
	and.b32  	%r19, %r44, 3;
	setp.lt.u32 	%p9, %r16, 4;
	@%p9 bra 	$L__BB0_11;
	shl.b32 	%r58, %r116, 2;
	mov.u32 	%r59, temp;
	add.s32 	%r60, %r59, %r58;
	mov.b32 	%r61, 0;
	st.shared.u32 	[%r60], %r61;
	st.shared.u32 	[%r60+4], %r61;
	st.shared.u32 	[%r60+8], %r61;
	st.shared.u32 	[%r60+12], %r61;
	add.s32 	%r116, %r116, 4;
$L__BB0_11:
	setp.eq.s32 	%p10, %r19, 0;
	@%p10 bra 	$L__BB0_14;
	shl.b32 	%r62, %r116, 2;
	mov.u32 	%r63, temp;
	add.s32 	%r119, %r63, %r62;
	neg.s32 	%r118, %r19;
$L__BB0_13:
	.pragma "nounroll";
	mov.b32 	%r64, 0;
	st.shared.u32 	[%r119], %r64;
	add.s32 	%r119, %r119, 4;
	add.s32 	%r118, %r118, 1;
	setp.ne.s32 	%p11, %r118, 0;
	@%p11 bra 	$L__BB0_13;
$L__BB0_14:
	shr.u32 	%r66, %r43, 31;
	add.s32 	%r67, %r43, %r66;
	shr.s32 	%r68, %r67, 1;
	shr.s32 	%r69, %r2, 5;
	cvta.to.global.u64 	%rd5, %rd3;
	mul.wide.s32 	%rd6, %r2, 4;
	add.s64 	%rd7, %rd5, %rd6;
	ld.global.f32 	%f1, [%rd7];
	add.s32 	%r70, %r69, %r2;
	shl.b32 	%r71, %r70, 2;
	mov.u32 	%r72, temp;
	add.s32 	%r28, %r72, %r71;
	st.shared.f32 	[%r28], %f1;
	mul.wide.s32 	%rd1, %r68, 4;
	add.s64 	%rd8, %rd7, %rd1;
	ld.global.f32 	%f2, [%rd8];
	shl.b32 	%r73, %r68, 2;
	add.s32 	%r29, %r28, %r73;
	st.shared.f32 	[%r29], %f2;
	shr.s32 	%r120, %r43, 1;
	setp.lt.s32 	%p12, %r120, 1;
	mov.b32 	%r122, 1;
	@%p12 bra 	$L__BB0_19;
	shl.b32 	%r75, %r2, 1;
	or.b32  	%r31, %r75, 1;
	mov.b32 	%r122, 1;
$L__BB0_16:
	bar.sync 	0;
	setp.ge.s32 	%p13, %r2, %r120;
	@%p13 bra 	$L__BB0_18;
	mul.lo.s32 	%r76, %r122, %r31;
	add.s32 	%r77, %r76, -1;
	add.s32 	%r78, %r76, %r122;
	add.s32 	%r79, %r77, %r122;
	shr.s32 	%r80, %r77, 5;
	add.s32 	%r81, %r80, %r76;
	shr.s32 	%r82, %r79, 5;
	add.s32 	%r83, %r82, %r78;
	shl.b32 	%r84, %r81, 2;
	add.s32 	%r86, %r72, %r84;
	ld.shared.f32 	%f3, [%r86+-4];
	shl.b32 	%r87, %r83, 2;
	add.s32 	%r88, %r72, %r87;
	ld.shared.f32 	%f4, [%r88+-4];
	add.f32 	%f5, %f3, %f4;
	st.shared.f32 	[%r88+-4], %f5;
$L__BB0_18:
	shl.b32 	%r122, %r122, 1;
	shr.u32 	%r35, %r120, 1;
	setp.gt.u32 	%p14, %r120, 1;
	mov.u32 	%r120, %r35;
	@%p14 bra 	$L__BB0_16;
$L__BB0_19:
	and.b32  	%r89, %r2, 511;
	setp.ne.s32 	%p15, %r89, 0;
	@%p15 bra 	$L__BB0_23;
	shl.b32 	%r90, %r1, 9;
	setp.ne.s16 	%p16, %rs1, 0;
	shr.u32 	%r91, %r90, 5;
	add.s32 	%r92, %r90, %r91;
	shl.b32 	%r93, %r92, 2;
	add.s32 	%r95, %r72, %r93;
	add.s32 	%r37, %r95, 60;
	@%p16 bra 	$L__BB0_22;
	ld.shared.f32 	%f6, [%r37+2044];
	cvta.to.global.u64 	%rd9, %rd4;
	mul.wide.u32 	%rd10, %r1, 4;
	add.s64 	%rd11, %rd9, %rd10;
	st.global.f32 	[%rd11], %f6;
$L__BB0_22:
	mov.b32 	%r96, 0;
	st.shared.u32 	[%r37+2044], %r96;
$L__BB0_23:
	setp.lt.s32 	%p17, %r43, 2;
	@%p17 bra 	$L__BB0_28;
	shl.b32 	%r98, %r2, 1;
	or.b32  	%r38, %r98, 1;
	mov.b32 	%r123, 1;
$L__BB0_25:
	shr.u32 	%r122, %r122, 1;
	bar.sync 	0;
	setp.ge.s32 	%p18, %r2, %r123;
	@%p18 bra 	$L__BB0_27;
	mul.lo.s32 	%r99, %r122, %r38;
	add.s32 	%r100, %r99, -1;
	add.s32 	%r101, %r99, %r122;
	add.s32 	%r102, %r100, %r122;
	shr.s32 	%r103, %r100, 5;
	add.s32 	%r104, %r103, %r99;
	shr.s32 	%r105, %r102, 5;
	add.s32 	%r106, %r105, %r101;
	shl.b32 	%r107, %r104, 2;
	add.s32 	%r109, %r72, %r107;
	ld.shared.f32 	%f7, [%r109+-4];
	shl.b32 	%r110, %r106, 2;
	add.s32 	%r111, %r72, %r110;
	ld.shared.f32 	%f8, [%r111+-4];
	st.shared.f32 	[%r109+-4], %f8;
	add.f32 	%f9, %f7, %f8;
	st.shared.f32 	[%r111+-4], %f9;
$L__BB0_27:
	shl.b32 	%r123, %r123, 1;
	setp.lt.s32 	%p19, %r123, %r43;
	@%p19 bra 	$L__BB0_25;
$L__BB0_28:
	cvta.to.global.u64 	%rd12, %rd2;
	bar.sync 	0;
	ld.shared.f32 	%f10, [%r28];
	add.s64 	%rd14, %rd12, %rd6;
	st.global.f32 	[%rd14], %f10;
	ld.shared.f32 	%f11, [%r29];
	add.s64 	%rd15, %rd14, %rd1;
	st.global.f32 	[%rd15], %f11;
	ret;

}


// ===== COMPILED SASS (sm_100) =====

	.target	sm_100

	.elftype	@"ET_EXEC"


//--------------------- .note.nv.tkinfo           --------------------------
	.section	.note.nv.tkinfo,"",@"SHT_NOTE"
	.sectionflags	@"SHF_NOTE_NV_TKINFO"
	.tkinfo
        /*0018*/ 	.word	0x00000002
        /*0030*/ 	.string	""
        /*0030*/ 	.string	"ptxas"
        /*0030*/ 	.string	"Cuda compilation tools, release 13.0, V13.0.88"
        /*0030*/ 	.string	"Build cuda_13.0.r13.0/compiler.36424714_0"
        /*0030*/ 	.string	"-arch sm_100 -m 64 "



//--------------------- .note.nv.cuinfo           --------------------------
	.section	.note.nv.cuinfo,"",@"SHT_NOTE"
	.sectionflags	@"SHF_NOTE_NV_CUINFO"
        /*0018*/ 	.short	0x0002
        /*001a*/ 	.short	0x0064
        /*001c*/ 	.short	0x0082
	.zero		2


//--------------------- .nv.info                  --------------------------
	.section	.nv.info,"",@"SHT_CUDA_INFO"
	.align	4


	//----- nvinfo : EIATTR_REGCOUNT
	.align		4
        /*0000*/ 	.byte	0x04, 0x2f
        /*0002*/ 	.short	(.L_1 - .L_0)
	.align		4
.L_0:
        /*0004*/ 	.word	index@(_Z12prescanArrayPfS_S_iiib)
        /*0008*/ 	.word	0x0000000f


	//----- nvinfo : EIATTR_FRAME_SIZE
	.align		4
.L_1:
        /*000c*/ 	.byte	0x04, 0x11
        /*000e*/ 	.short	(.L_3 - .L_2)
	.align		4
.L_2:
        /*0010*/ 	.word	index@(_Z12prescanArrayPfS_S_iiib)
        /*0014*/ 	.word	0x00000000


	//----- nvinfo : EIATTR_MIN_STACK_SIZE
	.align		4
.L_3:
        /*0018*/ 	.byte	0x04, 0x12
        /*001a*/ 	.short	(.L_5 - .L_4)
	.align		4
.L_4:
        /*001c*/ 	.word	index@(_Z12prescanArrayPfS_S_iiib)
        /*0020*/ 	.word	0x00000000
.L_5:


//--------------------- .nv.compat                --------------------------
	.section	.nv.compat,"",@"SHT_CUDA_COMPAT_INFO"
	.align	4
        /*0000*/ 	.byte	0x02, 0x09, 0x00, 0x00, 0x02, 0x02, 0x01, 0x00, 0x02, 0x05, 0x05, 0x00, 0x03, 0x07, 0x01, 0x01
        /*0010*/ 	.byte	0x02, 0x03, 0x00, 0x00, 0x02, 0x06, 0x01, 0x00, 0x04, 0x0b, 0x08, 0x00, 0x09, 0x00, 0x00, 0x00
        /*0020*/ 	.byte	0x00, 0x00, 0x00, 0x00


//--------------------- .nv.info._Z12prescanArrayPfS_S_iiib --------------------------
	.section	.nv.info._Z12prescanArrayPfS_S_iiib,"",@"SHT_CUDA_INFO"
	.sectionflags	@""
	.align	4


	//----- nvinfo : EIATTR_CUDA_API_VERSION
	.align		4
        /*0000*/ 	.byte	0x04, 0x37
        /*0002*/ 	.short	(.L_7 - .L_6)
.L_6:
        /*0004*/ 	.word	0x00000082


	//----- nvinfo : EIATTR_KPARAM_INFO
	.align		4
.L_7:
        /*0008*/ 	.byte	0x04, 0x17
        /*000a*/ 	.short	(.L_9 - .L_8)
.L_8:
        /*000c*/ 	.word	0x00000000
        /*0010*/ 	.short	0x0006
        /*0012*/ 	.short	0x0024
        /*0014*/ 	.byte	0x00, 0xf0, 0x05, 0x00


	//----- nvinfo : EIATTR_KPARAM_INFO
	.align		4
.L_9:
        /*0018*/ 	.byte	0x04, 0x17
        /*001a*/ 	.short	(.L_11 - .L_10)
.L_10:
        /*001c*/ 	.word	0x00000000
        /*0020*/ 	.short	0x0005
        /*0022*/ 	.short	0x0020
        /*0024*/ 	.byte	0x00, 0xf0, 0x11, 0x00


	//----- nvinfo : EIATTR_KPARAM_INFO
	.align		4
.L_11:
        /*0028*/ 	.byte	0x04, 0x17
        /*002a*/ 	.short	(.L_13 - .L_12)
.L_12:
        /*002c*/ 	.word	0x00000000
        /*0030*/ 	.short	0x0004
        /*0032*/ 	.short	0x001c
        /*0034*/ 	.byte	0x00, 0xf0, 0x11, 0x00


	//----- nvinfo : EIATTR_KPARAM_INFO
	.align		4
.L_13:
        /*0038*/ 	.byte	0x04, 0x17
        /*003a*/ 	.short	(.L_15 - .L_14)
.L_14:
        /*003c*/ 	.word	0x00000000
        /*0040*/ 	.short	0x0003
        /*0042*/ 	.short	0x0018
        /*0044*/ 	.byte	0x00, 0xf0, 0x11, 0x00


	//----- nvinfo : EIATTR_KPARAM_INFO
	.align		4
.L_15:
        /*0048*/ 	.byte	0x04, 0x17
        /*004a*/ 	.short	(.L_17 - .L_16)
.L_16:
        /*004c*/ 	.word	0x00000000
        /*0050*/ 	.short	0x0002
        /*0052*/ 	.short	0x0010
        /*0054*/ 	.byte	0x00, 0xf5, 0x21, 0x00


	//----- nvinfo : EIATTR_KPARAM_INFO
	.align		4
.L_17:
        /*0058*/ 	.byte	0x04, 0x17
        /*005a*/ 	.short	(.L_19 - .L_18)
.L_18:
        /*005c*/ 	.word	0x00000000
        /*0060*/ 	.short	0x0001
        /*0062*/ 	.short	0x0008
        /*0064*/ 	.byte	0x00, 0xf5, 0x21, 0x00


	//----- nvinfo : EIATTR_KPARAM_INFO
	.align		4
.L_19:
        /*0068*/ 	.byte	0x04, 0x17
        /*006a*/ 	.short	(.L_21 - .L_20)
.L_20:
        /*006c*/ 	.word	0x00000000
        /*0070*/ 	.short	0x0000
        /*0072*/ 	.short	0x0000
        /*0074*/ 	.byte	0x00, 0xf5, 0x21, 0x00


	//----- nvinfo : EIATTR_SPARSE_MMA_MASK
	.align		4
.L_21:
        /*0078*/ 	.byte	0x03, 0x50
        /*007a*/ 	.short	0x0000


	//----- nvinfo : EIATTR_MAXREG_COUNT
	.align		4
        /*007c*/ 	.byte	0x03, 0x1b
        /*007e*/ 	.short	0x00ff


	//----- nvinfo : EIATTR_NUM_BARRIERS
	.align		4
        /*0080*/ 	.byte	0x02, 0x4c
        /*0082*/ 	.byte	0x01
	.zero		1


	//----- nvinfo : EIATTR_MERCURY_ISA_VERSION
	.align		4
        /*0084*/ 	.byte	0x03, 0x5f
        /*0086*/ 	.short	0x0101


	//----- nvinfo : EIATTR_VRC_CTA_INIT_COUNT
	.align		4
        /*0088*/ 	.byte	0x02, 0x4a
	.zero		1
	.zero		1


	//----- nvinfo : EIATTR_EXIT_INSTR_OFFSETS
	.align		4
        /*008c*/ 	.byte	0x04, 0x1c
        /*008e*/ 	.short	(.L_23 - .L_22)


	//   ....[0]....
.L_22:
        /*0090*/ 	.word	0x00000b80


	//----- nvinfo : EIATTR_CRS_STACK_SIZE
	.align		4
.L_23:
        /*0094*/ 	.byte	0x04, 0x1e
        /*0096*/ 	.short	(.L_25 - .L_24)
.L_24:
        /*0098*/ 	.word	0x00000000


	//----- nvinfo : EIATTR_CBANK_PARAM_SIZE
	.align		4
.L_25:
        /*009c*/ 	.byte	0x03, 0x19
        /*009e*/ 	.short	0x0025


	//----- nvinfo : EIATTR_PARAM_CBANK
	.align		4
        /*00a0*/ 	.byte	0x04, 0x0a
        /*00a2*/ 	.short	(.L_27 - .L_26)
	.align		4
.L_26:
        /*00a4*/ 	.word	index@(.nv.constant0._Z12prescanArrayPfS_S_iiib)
        /*00a8*/ 	.short	0x0380
        /*00aa*/ 	.short	0x0025


	//----- nvinfo : EIATTR_SW_WAR
	.align		4
.L_27:
        /*00ac*/ 	.byte	0x04, 0x36
        /*00ae*/ 	.short	(.L_29 - .L_28)
.L_28:
        /*00b0*/ 	.word	0x00000008
.L_29:


//--------------------- .nv.callgraph             --------------------------
	.section	.nv.callgraph,"",@"SHT_CUDA_CALLGRAPH"
	.align	4
	.sectionentsize	8
	.align		4
        /*0000*/ 	.word	0x00000000
	.align		4
        /*0004*/ 	.word	0xffffffff
	.align		4
        /*0008*/ 	.word	0x00000000
	.align		4
        /*000c*/ 	.word	0xfffffffe
	.align		4
        /*0010*/ 	.word	0x00000000
	.align		4
        /*0014*/ 	.word	0xfffffffd
	.align		4
        /*0018*/ 	.word	0x00000000
	.align		4
        /*001c*/ 	.word	0xfffffffc


//--------------------- .text._Z12prescanArrayPfS_S_iiib --------------------------
	.section	.text._Z12prescanArrayPfS_S_iiib,"ax",@progbits
	.align	128
        .global         _Z12prescanArrayPfS_S_iiib
        .type           _Z12prescanArrayPfS_S_iiib,@function
        .size           _Z12prescanArrayPfS_S_iiib,(.L_x_17 - _Z12prescanArrayPfS_S_iiib)
        .other          _Z12prescanArrayPfS_S_iiib,@"STO_CUDA_ENTRY STV_DEFAULT"
_Z12prescanArrayPfS_S_iiib:
.text._Z12prescanArrayPfS_S_iiib:
[----:B------:R-:W-:Y:S01]  /*0000*/  LDC R1, c[0x0][0x37c] ;  /* 0x0000df00ff017b82 */ /* 0x000fe20000000800 */
[----:B------:R-:W0:Y:S01]  /*0010*/  S2R R2, SR_CTAID.X ;  /* 0x0000000000027919 */ /* 0x000e220000002500 */
[----:B------:R-:W1:Y:S06]  /*0020*/  LDCU UR4, c[0x0][0x3a0] ;  /* 0x00007400ff0477ac */ /* 0x000e6c0008000800 */
[----:B------:R-:W2:Y:S01]  /*0030*/  LDC R6, c[0x0][0x39c] ;  /* 0x0000e700ff067b82 */ /* 0x000ea20000000800 */
[----:B------:R-:W3:Y:S01]  /*0040*/  S2R R3, SR_TID.X ;  /* 0x0000000000037919 */ /* 0x000ee20000002100 */
[----:B------:R-:W3:Y:S01]  /*0050*/  LDCU UR5, c[0x0][0x360] ;  /* 0x00006c00ff0577ac */ /* 0x000ee20008000800 */
[----:B------:R-:W4:Y:S01]  /*0060*/  LDCU.64 UR6, c[0x0][0x358] ;  /* 0x00006b00ff0677ac */ /* 0x000f220008000a00 */
[----:B-1----:R-:W-:-:S06]  /*0070*/  UIADD3 UR4, UPT, UPT, UR4, -0x1, URZ ;  /* 0xffffffff04047890 */ /* 0x002fcc000fffe0ff */
[----:B0-----:R-:W-:-:S04]  /*0080*/  ISETP.NE.AND P0, PT, R2, UR4, PT ;  /* 0x0000000402007c0c */ /* 0x001fc8000bf05270 */
[----:B--2---:R-:W-:Y:S01]  /*0090*/  ISETP.LT.OR P0, PT, R6, 0x1, P0 ;  /* 0x000000010600780c */ /* 0x004fe20000701670 */
[----:B---3--:R-:W-:-:S12]  /*00a0*/  IMAD R0, R2, UR5, R3 ;  /* 0x0000000502007c24 */ /* 0x008fd8000f8e0203 */
[----:B----4-:R-:W-:Y:S05]  /*00b0*/  @P0 BRA `(.L_x_0) ;  /* 0x0000000400380947 */ /* 0x010fea0003800000 */
[C---:B------:R-:W-:Y:S02]  /*00c0*/  ISETP.GE.U32.AND P0, PT, R6.reuse, 0x10, PT ;  /* 0x000000100600780c */ /* 0x040fe40003f06070 */
[C---:B------:R-:W-:Y:S02]  /*00d0*/  IADD3 R3, PT, PT, -R6.reuse, 0x200, RZ ;  /* 0x0000020006037810 */ /* 0x040fe40007ffe1ff */
[----:B------:R-:W-:-:S09]  /*00e0*/  LOP3.LUT R7, R6, 0xf, RZ, 0xc0, !PT ;  /* 0x0000000f06077812 */ /* 0x000fd200078ec0ff */
[----:B------:R-:W-:Y:S05]  /*00f0*/  @!P0 BRA `(.L_x_1) ;  /* 0x0000000000788947 */ /* 0x000fea0003800000 */
[----:B------:R-:W0:Y:S01]  /*0100*/  S2R R4, SR_CgaCtaId ;  /* 0x0000000000047919 */ /* 0x000e220000008800 */
[----:B------:R-:W-:Y:S01]  /*0110*/  MOV R3, 0x400 ;  /* 0x0000040000037802 */ /* 0x000fe20000000f00 */
[----:B------:R-:W-:-:S03]  /*0120*/  IMAD.MOV R5, RZ, RZ, -R6 ;  /* 0x000000ffff057224 */ /* 0x000fc600078e0a06 */
[----:B0-----:R-:W-:Y:S02]  /*0130*/  LEA R4, R4, R3, 0x18 ;  /* 0x0000000304047211 */ /* 0x001fe400078ec0ff */
[----:B------:R-:W-:-:S03]  /*0140*/  LOP3.LUT R3, R6, 0x7ffffff0, RZ, 0xc0, !PT ;  /* 0x7ffffff006037812 */ /* 0x000fc600078ec0ff */
[----:B------:R-:W-:Y:S02]  /*0150*/  IMAD R4, R5, 0x4, R4 ;  /* 0x0000000405047824 */ /* 0x000fe400078e0204 */
[----:B------:R-:W-:Y:S02]  /*0160*/  IMAD.MOV R3, RZ, RZ, -R3 ;  /* 0x000000ffff037224 */ /* 0x000fe400078e0a03 */
[----:B------:R-:W-:-:S07]  /*0170*/  VIADD R4, R4, 0x83c ;  /* 0x0000083c04047836 */ /* 0x000fce0000000000 */
.L_x_2:
[----:B------:R-:W-:Y:S01]  /*0180*/  VIADD R3, R3, 0x10 ;  /* 0x0000001003037836 */ /* 0x000fe20000000000 */
[----:B------:R-:W-:Y:S01]  /*0190*/  STS [R4+-0x3c], RZ ;  /* 0xffffc4ff04007388 */ /* 0x000fe20000000800 */
[----:B------:R-:W-:-:S03]  /*01a0*/  VIADD R5, R5, 0x10 ;  /* 0x0000001005057836 */ /* 0x000fc60000000000 */
[----:B------:R-:W-:Y:S01]  /*01b0*/  ISETP.NE.AND P0, PT, R3, RZ, PT ;  /* 0x000000ff0300720c */ /* 0x000fe20003f05270 */
[----:B------:R-:W-:Y:S04]  /*01c0*/  STS [R4+-0x38], RZ ;  /* 0xffffc8ff04007388 */ /* 0x000fe80000000800 */
        /* <DEDUP_REMOVED lines=13> */
[----:B------:R0:W-:Y:S02]  /*02a0*/  STS [R4], RZ ;  /* 0x000000ff04007388 */ /* 0x0001e40000000800 */
[----:B0-----:R-:W-:Y:S01]  /*02b0*/  VIADD R4, R4, 0x40 ;  /* 0x0000004004047836 */ /* 0x001fe20000000000 */
[----:B------:R-:W-:Y:S06]  /*02c0*/  @P0 BRA `(.L_x_2) ;  /* 0xfffffffc00ac0947 */ /* 0x000fec000383ffff */
[----:B------:R-:W-:-:S07]  /*02d0*/  VIADD R3, R5, 0x200 ;  /* 0x0000020005037836 */ /* 0x000fce0000000000 */
.L_x_1:
[----:B------:R-:W-:-:S13]  /*02e0*/  ISETP.NE.AND P0, PT, R7, RZ, PT ;  /* 0x000000ff0700720c */ /* 0x000fda0003f05270 */
[----:B------:R-:W-:Y:S05]  /*02f0*/  @!P0 BRA `(.L_x_0) ;  /* 0x0000000000a88947 */ /* 0x000fea0003800000 */
[----:B------:R-:W-:Y:S02]  /*0300*/  ISETP.GE.U32.AND P0, PT, R7, 0x8, PT ;  /* 0x000000080700780c */ /* 0x000fe40003f06070 */
[----:B------:R-:W-:-:S04]  /*0310*/  LOP3.LUT R8, R6, 0x7, RZ, 0xc0, !PT ;  /* 0x0000000706087812 */ /* 0x000fc800078ec0ff */
[----:B------:R-:W-:-:S07]  /*0320*/  ISETP.NE.AND P1, PT, R8, RZ, PT ;  /* 0x000000ff0800720c */ /* 0x000fce0003f25270 */
[----:B------:R-:W-:Y:S06]  /*0330*/  @!P0 BRA `(.L_x_3) ;  /* 0x0000000000348947 */ /* 0x000fec0003800000 */
[----:B------:R-:W0:Y:S01]  /*0340*/  S2R R5, SR_CgaCtaId ;  /* 0x0000000000057919 */ /* 0x000e220000008800 */
[----:B------:R-:W-:-:S04]  /*0350*/  MOV R4, 0x400 ;  /* 0x0000040000047802 */ /* 0x000fc80000000f00 */
[----:B0-----:R-:W-:-:S05]  /*0360*/  LEA R4, R5, R4, 0x18 ;  /* 0x0000000405047211 */ /* 0x001fca00078ec0ff */
[C---:B------:R-:W-:Y:S02]  /*0370*/  IMAD R4, R3.reuse, 0x4, R4 ;  /* 0x0000000403047824 */ /* 0x040fe400078e0204 */
[----:B------:R-:W-:-:S03]  /*0380*/  VIADD R3, R3, 0x8 ;  /* 0x0000000803037836 */ /* 0x000fc60000000000 */
[----:B------:R0:W-:Y:S04]  /*0390*/  STS [R4], RZ ;  /* 0x000000ff04007388 */ /* 0x0001e80000000800 */
[----:B------:R0:W-:Y:S04]  /*03a0*/  STS [R4+0x4], RZ ;  /* 0x000004ff04007388 */ /* 0x0001e80000000800 */
[----:B------:R0:W-:Y:S04]  /*03b0*/  STS [R4+0x8], RZ ;  /* 0x000008ff04007388 */ /* 0x0001e80000000800 */
[----:B------:R0:W-:Y:S04]  /*03c0*/  STS [R4+0xc], RZ ;  /* 0x00000cff04007388 */ /* 0x0001e80000000800 */
[----:B------:R0:W-:Y:S04]  /*03d0*/  STS [R4+0x10], RZ ;  /* 0x000010ff04007388 */ /* 0x0001e80000000800 */
[----:B------:R0:W-:Y:S04]  /*03e0*/  STS [R4+0x14], RZ ;  /* 0x000014ff04007388 */ /* 0x0001e80000000800 */
[----:B------:R0:W-:Y:S04]  /*03f0*/  STS [R4+0x18], RZ ;  /* 0x000018ff04007388 */ /* 0x0001e80000000800 */
[----:B------:R0:W-:Y:S02]  /*0400*/  STS [R4+0x1c], RZ ;  /* 0x00001cff04007388 */ /* 0x0001e40000000800 */
.L_x_3:
[----:B------:R-:W-:Y:S05]  /*0410*/  @!P1 BRA `(.L_x_0) ;  /* 0x0000000000609947 */ /* 0x000fea0003800000 */
[----:B------:R-:W-:Y:S02]  /*0420*/  ISETP.GE.U32.AND P0, PT, R8, 0x4, PT ;  /* 0x000000040800780c */ /* 0x000fe40003f06070 */
[----:B0-----:R-:W-:-:S04]  /*0430*/  LOP3.LUT R4, R6, 0x3, RZ, 0xc0, !PT ;  /* 0x0000000306047812 */ /* 0x001fc800078ec0ff */
        /* <DEDUP_REMOVED lines=10> */
[----:B------:R0:W-:Y:S02]  /*04e0*/  STS [R6+0xc], RZ ;  /* 0x00000cff06007388 */ /* 0x0001e40000000800 */
.L_x_4:
[----:B------:R-:W-:Y:S05]  /*04f0*/  @!P1 BRA `(.L_x_0) ;  /* 0x0000000000289947 */ /* 0x000fea0003800000 */
[----:B0-----:R-:W0:Y:S01]  /*0500*/  S2R R6, SR_CgaCtaId ;  /* 0x0000000000067919 */ /* 0x001e220000008800 */
[----:B------:R-:W-:Y:S01]  /*0510*/  MOV R5, 0x400 ;  /* 0x0000040000057802 */ /* 0x000fe20000000f00 */
[----:B------:R-:W-:-:S03]  /*0520*/  IMAD.MOV R4, RZ, RZ, -R4 ;  /* 0x000000ffff047224 */ /* 0x000fc600078e0a04 */
[----:B0-----:R-:W-:-:S05]  /*0530*/  LEA R6, R6, R5, 0x18 ;  /* 0x0000000506067211 */ /* 0x001fca00078ec0ff */
[----:B------:R-:W-:-:S07]  /*0540*/  IMAD R3, R3, 0x4, R6 ;  /* 0x0000000403037824 */ /* 0x000fce00078e0206 */
.L_x_5:
[----:B------:R-:W-:Y:S01]  /*0550*/  VIADD R4, R4, 0x1 ;  /* 0x0000000104047836 */ /* 0x000fe20000000000 */
[----:B------:R0:W-:Y:S04]  /*0560*/  STS [R3], RZ ;  /* 0x000000ff03007388 */ /* 0x0001e80000000800 */
[----:B------:R-:W-:Y:S01]  /*0570*/  ISETP.NE.AND P0, PT, R4, RZ, PT ;  /* 0x000000ff0400720c */ /* 0x000fe20003f05270 */
[----:B0-----:R-:W-:-:S12]  /*0580*/  VIADD R3, R3, 0x4 ;  /* 0x0000000403037836 */ /* 0x001fd80000000000 */
[----:B------:R-:W-:Y:S05]  /*0590*/  @P0 BRA `(.L_x_5) ;  /* 0xfffffffc00ec0947 */ /* 0x000fea000383ffff */
.L_x_0:
[----:B------:R-:W1:Y:S08]  /*05a0*/  LDC R7, c[0x0][0x398] ;  /* 0x0000e600ff077b82 */ /* 0x000e700000000800 */
[----:B------:R-:W2:Y:S01]  /*05b0*/  LDC.64 R8, c[0x0][0x388] ;  /* 0x0000e200ff087b82 */ /* 0x000ea20000000a00 */
[----:B-1----:R-:W-:-:S04]  /*05c0*/  LEA.HI R3, R7, R7, RZ, 0x1 ;  /* 0x0000000707037211 */ /* 0x002fc800078f08ff */
[----:B------:R-:W-:Y:S01]  /*05d0*/  SHF.R.S32.HI R3, RZ, 0x1, R3 ;  /* 0x00000001ff037819 */ /* 0x000fe20000011403 */
[----:B--2---:R-:W-:-:S04]  /*05e0*/  IMAD.WIDE R8, R0, 0x4, R8 ;  /* 0x0000000400087825 */ /* 0x004fc800078e0208 */
[----:B------:R-:W-:Y:S02]  /*05f0*/  IMAD.WIDE R10, R3, 0x4, R8 ;  /* 0x00000004030a7825 */ /* 0x000fe400078e0208 */
[----:B------:R-:W2:Y:S04]  /*0600*/  LDG.E R9, desc[UR6][R8.64] ;  /* 0x0000000608097981 */ /* 0x000ea8000c1e1900 */
[----:B------:R-:W3:Y:S01]  /*0610*/  LDG.E R10, desc[UR6][R10.64] ;  /* 0x000000060a0a7981 */ /* 0x000ee2000c1e1900 */
[----:B0-----:R-:W-:Y:S01]  /*0620*/  MOV R4, 0x400 ;  /* 0x0000040000047802 */ /* 0x001fe20000000f00 */
[----:B------:R-:W-:Y:S01]  /*0630*/  UMOV UR4, 0x1 ;  /* 0x0000000100047882 */ /* 0x000fe20000000000 */
[----:B------:R-:W-:Y:S01]  /*0640*/  SHF.R.S32.HI R7, RZ, 0x1, R7 ;  /* 0x00000001ff077819 */ /* 0x000fe20000011407 */
[----:B------:R-:W0:Y:S03]  /*0650*/  S2R R5, SR_CgaCtaId ;  /* 0x0000000000057919 */ /* 0x000e260000008800 */
[----:B------:R-:W-:-:S02]  /*0660*/  ISETP.GE.AND P0, PT, R7, 0x1, PT ;  /* 0x000000010700780c */ /* 0x000fc40003f06270 */
[----:B0-----:R-:W-:Y:S02]  /*0670*/  LEA R4, R5, R4, 0x18 ;  /* 0x0000000405047211 */ /* 0x001fe400078ec0ff */
[----:B------:R-:W-:-:S05]  /*0680*/  LEA.HI.SX32 R5, R0, R0, 0x1b ;  /* 0x0000000000057211 */ /* 0x000fca00078fdaff */
[----:B------:R-:W-:-:S04]  /*0690*/  IMAD R6, R5, 0x4, R4 ;  /* 0x0000000405067824 */ /* 0x000fc800078e0204 */
[----:B------:R-:W-:Y:S01]  /*06a0*/  IMAD R5, R3, 0x4, R6 ;  /* 0x0000000403057824 */ /* 0x000fe200078e0206 */
[----:B--2---:R0:W-:Y:S04]  /*06b0*/  STS [R6], R9 ;  /* 0x0000000906007388 */ /* 0x0041e80000000800 */
[----:B---3--:R0:W-:Y:S01]  /*06c0*/  STS [R5], R10 ;  /* 0x0000000a05007388 */ /* 0x0081e20000000800 */
[----:B------:R-:W-:Y:S05]  /*06d0*/  @!P0 BRA `(.L_x_6) ;  /* 0x00000000005c8947 */ /* 0x000fea0003800000 */
[----:B------:R-:W-:Y:S01]  /*06e0*/  LEA R12, R0, 0x1, 0x1 ;  /* 0x00000001000c7811 */ /* 0x000fe200078e08ff */
[----:B------:R-:W-:-:S06]  /*06f0*/  UMOV UR4, 0x1 ;  /* 0x0000000100047882 */ /* 0x000fcc0000000000 */
.L_x_9:
[----:B------:R-:W-:Y:S01]  /*0700*/  BAR.SYNC.DEFER_BLOCKING 0x0 ;  /* 0x0000000000007b1d */ /* 0x000fe20000010000 */
[----:B------:R-:W-:Y:S02]  /*0710*/  ISETP.GE.AND P0, PT, R0, R7, PT ;  /* 0x000000070000720c */ /* 0x000fe40003f06270 */
[----:B------:R-:W-:-:S03]  /*0720*/  ISETP.GT.U32.AND P1, PT, R7, 0x1, PT ;  /* 0x000000010700780c */ /* 0x000fc60003f24070 */
[----:B------:R-:W-:Y:S08]  /*0730*/  BSSY.RECONVERGENT B0, `(.L_x_7) ;  /* 0x000000e000007945 */ /* 0x000ff00003800200 */
[----:B-1----:R-:W-:Y:S05]  /*0740*/  @P0 BRA `(.L_x_8) ;  /* 0x0000000000300947 */ /* 0x002fea0003800000 */
[----:B------:R-:W-:-:S04]  /*0750*/  IMAD R8, R12, UR4, RZ ;  /* 0x000000040c087c24 */ /* 0x000fc8000f8e02ff */
[C---:B0-----:R-:W-:Y:S02]  /*0760*/  VIADD R9, R8.reuse, 0xffffffff ;  /* 0xffffffff08097836 */ /* 0x041fe40000000000 */
[----:B------:R-:W-:Y:S02]  /*0770*/  VIADD R10, R8, UR4 ;  /* 0x00000004080a7c36 */ /* 0x000fe40008000000 */
[C---:B------:R-:W-:Y:S01]  /*0780*/  VIADD R11, R9.reuse, UR4 ;  /* 0x00000004090b7c36 */ /* 0x040fe20008000000 */
[----:B------:R-:W-:-:S04]  /*0790*/  LEA.HI.SX32 R9, R9, R8, 0x1b ;  /* 0x0000000809097211 */ /* 0x000fc800078fdaff */
[----:B------:R-:W-:Y:S01]  /*07a0*/  LEA.HI.SX32 R11, R11, R10, 0x1b ;  /* 0x0000000a0b0b7211 */ /* 0x000fe200078fdaff */
[----:B------:R-:W-:-:S04]  /*07b0*/  IMAD R9, R9, 0x4, R4 ;  /* 0x0000000409097824 */ /* 0x000fc800078e0204 */
[----:B------:R-:W-:Y:S02]  /*07c0*/  IMAD R11, R11, 0x4, R4 ;  /* 0x000000040b0b7824 */ /* 0x000fe400078e0204 */
[----:B------:R-:W-:Y:S04]  /*07d0*/  LDS R9, [R9+-0x4] ;  /* 0xfffffc0009097984 */ /* 0x000fe80000000800 */
[----:B------:R-:W0:Y:S02]  /*07e0*/  LDS R8, [R11+-0x4] ;  /* 0xfffffc000b087984 */ /* 0x000e240000000800 */
[----:B0-----:R-:W-:-:S05]  /*07f0*/  FADD R8, R9, R8 ;  /* 0x0000000809087221 */ /* 0x001fca0000000000 */
[----:B------:R1:W-:Y:S02]  /*0800*/  STS [R11+-0x4], R8 ;  /* 0xfffffc080b007388 */ /* 0x0003e40000000800 */
.L_x_8:
[----:B------:R-:W-:Y:S05]  /*0810*/  BSYNC.RECONVERGENT B0 ;  /* 0x0000000000007941 */ /* 0x000fea0003800200 */
.L_x_7:
[----:B------:R-:W-:Y:S01]  /*0820*/  USHF.L.U32 UR4, UR4, 0x1, URZ ;  /* 0x0000000104047899 */ /* 0x000fe200080006ff */
[----:B------:R-:W-:Y:S01]  /*0830*/  SHF.R.U32.HI R7, RZ, 0x1, R7 ;  /* 0x00000001ff077819 */ /* 0x000fe20000011607 */
[----:B------:R-:W-:Y:S10]  /*0840*/  @P1 BRA `(.L_x_9) ;  /* 0xfffffffc00ac1947 */ /* 0x000ff4000383ffff */
.L_x_6:
[----:B------:R-:W-:Y:S01]  /*0850*/  LOP3.LUT P0, RZ, R0, 0x1ff, RZ, 0xc0, !PT ;  /* 0x000001ff00ff7812 */ /* 0x000fe2000780c0ff */
[----:B------:R-:W-:-:S12]  /*0860*/  BSSY.RECONVERGENT B0, `(.L_x_10) ;  /* 0x000000d000007945 */ /* 0x000fd80003800200 */
[----:B------:R-:W-:Y:S05]  /*0870*/  @P0 BRA `(.L_x_11) ;  /* 0x00000000002c0947 */ /* 0x000fea0003800000 */
[----:B------:R-:W1:Y:S02]  /*0880*/  LDC.U8 R7, c[0x0][0x3a4] ;  /* 0x0000e900ff077b82 */ /* 0x000e640000000000 */
[----:B-1----:R-:W-:Y:S01]  /*0890*/  PRMT R8, R7, 0x8880, RZ ;  /* 0x0000888007087816 */ /* 0x002fe200000000ff */
[----:B------:R-:W-:-:S03]  /*08a0*/  IMAD.SHL.U32 R7, R2, 0x200, RZ ;  /* 0x0000020002077824 */ /* 0x000fc600078e00ff */
[----:B------:R-:W-:Y:S02]  /*08b0*/  ISETP.NE.AND P0, PT, R8, RZ, PT ;  /* 0x000000ff0800720c */ /* 0x000fe40003f05270 */
[----:B------:R-:W-:-:S05]  /*08c0*/  LEA.HI R7, R7, R7, RZ, 0x1b ;  /* 0x0000000707077211 */ /* 0x000fca00078fd8ff */
[----:B------:R-:W-:-:S06]  /*08d0*/  IMAD R7, R7, 0x4, R4 ;  /* 0x0000000407077824 */ /* 0x000fcc00078e0204 */
[----:B------:R-:W1:Y:S01]  /*08e0*/  @!P0 LDS R11, [R7+0x838] ;  /* 0x00083800070b8984 */ /* 0x000e620000000800 */
[----:B0-----:R-:W0:Y:S03]  /*08f0*/  @!P0 LDC.64 R8, c[0x0][0x390] ;  /* 0x0000e400ff088b82 */ /* 0x001e260000000a00 */
[----:B------:R2:W-:Y:S01]  /*0900*/  STS [R7+0x838], RZ ;  /* 0x000838ff07007388 */ /* 0x0005e20000000800 */
[----:B0-----:R-:W-:-:S05]  /*0910*/  @!P0 IMAD.WIDE.U32 R8, R2, 0x4, R8 ;  /* 0x0000000402088825 */ /* 0x001fca00078e0008 */
[----:B-1----:R2:W-:Y:S02]  /*0920*/  @!P0 STG.E desc[UR6][R8.64], R11 ;  /* 0x0000000b08008986 */ /* 0x0025e4000c101906 */
.L_x_11:
[----:B------:R-:W-:Y:S05]  /*0930*/  BSYNC.RECONVERGENT B0 ;  /* 0x0000000000007941 */ /* 0x000fea0003800200 */
.L_x_10:
[----:B------:R-:W3:Y:S02]  /*0940*/  LDCU UR5, c[0x0][0x398] ;  /* 0x00007300ff0577ac */ /* 0x000ee40008000800 */
[----:B---3--:R-:W-:-:S09]  /*0950*/  UISETP.GE.AND UP0, UPT, UR5, 0x2, UPT ;  /* 0x000000020500788c */ /* 0x008fd2000bf06270 */
[----:B------:R-:W-:Y:S05]  /*0960*/  BRA.U !UP0, `(.L_x_12) ;  /* 0x0000000108647547 */ /* 0x000fea000b800000 */
[----:B0-----:R-:W-:Y:S01]  /*0970*/  LEA R10, R0, 0x1, 0x1 ;  /* 0x00000001000a7811 */ /* 0x001fe200078e08ff */
[----:B------:R-:W0:Y:S01]  /*0980*/  LDCU UR8, c[0x0][0x398] ;  /* 0x00007300ff0877ac */ /* 0x000e220008000800 */
[----:B------:R-:W-:-:S05]  /*0990*/  UMOV UR5, 0x1 ;  /* 0x0000000100057882 */ /* 0x000fca0000000000 */
.L_x_15:
[----:B------:R-:W-:Y:S01]  /*09a0*/  BAR.SYNC.DEFER_BLOCKING 0x0 ;  /* 0x0000000000007b1d */ /* 0x000fe20000010000 */
[----:B------:R-:W-:Y:S01]  /*09b0*/  ISETP.GE.AND P0, PT, R0, UR5, PT ;  /* 0x0000000500007c0c */ /* 0x000fe2000bf06270 */
[----:B------:R-:W-:Y:S02]  /*09c0*/  USHF.L.U32 UR5, UR5, 0x1, URZ ;  /* 0x0000000105057899 */ /* 0x000fe400080006ff */
[----:B------:R-:W-:Y:S02]  /*09d0*/  USHF.R.U32.HI UR4, URZ, 0x1, UR4 ;  /* 0x00000001ff047899 */ /* 0x000fe40008011604 */
[----:B------:R-:W-:Y:S08]  /*09e0*/  BSSY.RECONVERGENT B0, `(.L_x_13) ;  /* 0x000000f000007945 */ /* 0x000ff00003800200 */
[----:B---3--:R-:W-:Y:S05]  /*09f0*/  @P0 BRA `(.L_x_14) ;  /* 0x0000000000340947 */ /* 0x008fea0003800000 */
[----:B------:R-:W-:-:S04]  /*0a00*/  IMAD R2, R10, UR4, RZ ;  /* 0x000000040a027c24 */ /* 0x000fc8000f8e02ff */
[C---:B--2---:R-:W-:Y:S02]  /*0a10*/  VIADD R7, R2.reuse, 0xffffffff ;  /* 0xffffffff02077836 */ /* 0x044fe40000000000 */
[----:B-1----:R-:W-:Y:S02]  /*0a20*/  VIADD R8, R2, UR4 ;  /* 0x0000000402087c36 */ /* 0x002fe40008000000 */
[C---:B------:R-:W-:Y:S01]  /*0a30*/  VIADD R9, R7.reuse, UR4 ;  /* 0x0000000407097c36 */ /* 0x040fe20008000000 */
[----:B------:R-:W-:-:S04]  /*0a40*/  LEA.HI.SX32 R7, R7, R2, 0x1b ;  /* 0x0000000207077211 */ /* 0x000fc800078fdaff */
[----:B------:R-:W-:Y:S01]  /*0a50*/  LEA.HI.SX32 R9, R9, R8, 0x1b ;  /* 0x0000000809097211 */ /* 0x000fe200078fdaff */
[----:B------:R-:W-:-:S04]  /*0a60*/  IMAD R7, R7, 0x4, R4 ;  /* 0x0000000407077824 */ /* 0x000fc800078e0204 */
[----:B------:R-:W-:Y:S01]  /*0a70*/  IMAD R9, R9, 0x4, R4 ;  /* 0x0000000409097824 */ /* 0x000fe200078e0204 */
[----:B------:R-:W-:Y:S04]  /*0a80*/  LDS R2, [R7+-0x4] ;  /* 0xfffffc0007027984 */ /* 0x000fe80000000800 */
[----:B------:R-:W1:Y:S02]  /*0a90*/  LDS R8, [R9+-0x4] ;  /* 0xfffffc0009087984 */ /* 0x000e640000000800 */
[----:B-1----:R-:W-:Y:S02]  /*0aa0*/  FADD R2, R2, R8 ;  /* 0x0000000802027221 */ /* 0x002fe40000000000 */
[----:B------:R3:W-:Y:S04]  /*0ab0*/  STS [R7+-0x4], R8 ;  /* 0xfffffc0807007388 */ /* 0x0007e80000000800 */
[----:B------:R3:W-:Y:S02]  /*0ac0*/  STS [R9+-0x4], R2 ;  /* 0xfffffc0209007388 */ /* 0x0007e40000000800 */
.L_x_14:
[----:B0-----:R-:W-:Y:S05]  /*0ad0*/  BSYNC.RECONVERGENT B0 ;  /* 0x0000000000007941 */ /* 0x001fea0003800200 */
.L_x_13:
[----:B------:R-:W-:-:S09]  /*0ae0*/  UISETP.GE.AND UP0, UPT, UR5, UR8, UPT ;  /* 0x000000080500728c */ /* 0x000fd2000bf06270 */
[----:B------:R-:W-:Y:S05]  /*0af0*/  BRA.U !UP0, `(.L_x_15) ;  /* 0xfffffffd08a87547 */ /* 0x000fea000b83ffff */
.L_x_12:
[----:B------:R-:W-:Y:S08]  /*0b00*/  BAR.SYNC.DEFER_BLOCKING 0x0 ;  /* 0x0000000000007b1d */ /* 0x000ff00000010000 */
[----:B0123--:R-:W0:Y:S01]  /*0b10*/  LDC.64 R8, c[0x0][0x380] ;  /* 0x0000e000ff087b82 */ /* 0x00fe220000000a00 */
[----:B------:R-:W1:Y:S04]  /*0b20*/  LDS R7, [R6] ;  /* 0x0000000006077984 */ /* 0x000e680000000800 */
[----:B------:R-:W2:Y:S01]  /*0b30*/  LDS R5, [R5] ;  /* 0x0000000005057984 */ /* 0x000ea20000000800 */
[----:B0-----:R-:W-:-:S04]  /*0b40*/  IMAD.WIDE R8, R0, 0x4, R8 ;  /* 0x0000000400087825 */ /* 0x001fc800078e0208 */
[----:B------:R-:W-:Y:S01]  /*0b50*/  IMAD.WIDE R2, R3, 0x4, R8 ;  /* 0x0000000403027825 */ /* 0x000fe200078e0208 */
[----:B-1----:R-:W-:Y:S04]  /*0b60*/  STG.E desc[UR6][R8.64], R7 ;  /* 0x0000000708007986 */ /* 0x002fe8000c101906 */
[----:B--2---:R-:W-:Y:S01]  /*0b70*/  STG.E desc[UR6][R2.64], R5 ;  /* 0x0000000502007986 */ /* 0x004fe2000c101906 */
[----:B------:R-:W-:Y:S05]  /*0b80*/  EXIT ;  /* 0x000000000000794d */ /* 0x000fea0003800000 */
.L_x_16:
[----:B------:R-:W-:-:S00]  /*0b90*/  BRA `(.L_x_16) ;  /* 0xfffffffc00fc7947 */ /* 0x000fc0000383ffff */
[----:B------:R-:W-:-:S00]  /*0ba0*/  NOP ;  /* 0x0000000000007918 */ /* 0x000fc00000000000 */
        /* <DEDUP_REMOVED lines=13> */
.L_x_17:


//--------------------- .nv.shared._Z12prescanArrayPfS_S_iiib --------------------------
	.section	.nv.shared._Z12prescanArrayPfS_S_iiib,"aw",@nobits
	.sectionflags	@""
	.align	16
	.zero		1024


//--------------------- .nv.shared.reserved.0     --------------------------
	.section	.nv.shared.reserved.0,"aw",@nobits
	.weak		__nv_reservedSMEM_offset_0_alias
	.size		__nv_reservedSMEM_offset_0_alias, 0, 64
	.other		__nv_reservedSMEM_offset_0_alias,@"STO_CUDA_RESERVED_SHARED STV_DEFAULT"
__nv_reservedSMEM_offset_0_alias:
	.zero		0
	.zero		64


//--------------------- .nv.constant0._Z12prescanArrayPfS_S_iiib --------------------------
	.section	.nv.constant0._Z12prescanArrayPfS_S_iiib,"a",@progbits
	.sectionflags	@""
	.align	4
.nv.constant0._Z12prescanArrayPfS_S_iiib:
	.zero		933


//--------------------- SYMBOLS --------------------------

	.type		.nv.reservedSmem.offset0,@object
	.size		.nv.reservedSmem.offset0,0x4
	.type		.nv.reservedSmem.cap,@object
	.size		.nv.reservedSmem.cap,0x4
